//
// Generated by NVIDIA NVVM Compiler
//
// Compiler Build ID: CL-36424714
// Cuda compilation tools, release 13.0, V13.0.88
// Based on NVVM 20.0.0
//

.version 9.0
.target sm_100
.address_size 64

	// .globl	_Z5firstPfS_i
// _ZZ5firstPfS_iE3tmp has been demoted

.visible .entry _Z5firstPfS_i(
	.param .u64 .ptr .align 1 _Z5firstPfS_i_param_0,
	.param .u64 .ptr .align 1 _Z5firstPfS_i_param_1,
	.param .u32 _Z5firstPfS_i_param_2
)
{
	.reg .pred 	%p<5>;
	.reg .b32 	%r<13>;
	.reg .b32 	%f<7>;
	.reg .b64 	%rd<7>;
	// demoted variable
	.shared .align 4 .b8 _ZZ5firstPfS_iE3tmp[4096];
	ld.param.u64 	%rd2, [_Z5firstPfS_i_param_0];
	ld.param.u64 	%rd1, [_Z5firstPfS_i_param_1];
	cvta.to.global.u64 	%rd3, %rd2;
	mov.u32 	%r6, %ctaid.x;
	mov.u32 	%r12, %ntid.x;
	mov.u32 	%r2, %tid.x;
	mad.lo.s32 	%r7, %r6, %r12, %r2;
	mul.wide.s32 	%rd4, %r7, 4;
	add.s64 	%rd5, %rd3, %rd4;
	ld.global.f32 	%f1, [%rd5];
	shl.b32 	%r8, %r2, 2;
	mov.u32 	%r9, _ZZ5firstPfS_iE3tmp;
	add.s32 	%r3, %r9, %r8;
	st.shared.f32 	[%r3], %f1;
	setp.lt.u32 	%p1, %r12, 2;
	@%p1 bra 	$L__BB0_4;
$L__BB0_1:
	shr.u32 	%r5, %r12, 1;
	bar.sync 	0;
	setp.ge.u32 	%p2, %r2, %r5;
	@%p2 bra 	$L__BB0_3;
	shl.b32 	%r10, %r5, 2;
	add.s32 	%r11, %r3, %r10;
	ld.shared.f32 	%f2, [%r11];
	ld.shared.f32 	%f3, [%r3];
	add.f32 	%f4, %f2, %f3;
	st.shared.f32 	[%r3], %f4;
$L__BB0_3:
	setp.gt.u32 	%p3, %r12, 3;
	mov.u32 	%r12, %r5;
	@%p3 bra 	$L__BB0_1;
$L__BB0_4:
	setp.ne.s32 	%p4, %r2, 0;
	@%p4 bra 	$L__BB0_6;
	ld.shared.f32 	%f5, [_ZZ5firstPfS_iE3tmp];
	cvta.to.global.u64 	%rd6, %rd1;
	atom.global.add.f32 	%f6, [%rd6], %f5;
$L__BB0_6:
	ret;

}


// ===== COMPILED SASS (sm_100) =====

	.target	sm_100

	.elftype	@"ET_EXEC"


//--------------------- .note.nv.tkinfo           --------------------------
	.section	.note.nv.tkinfo,"",@"SHT_NOTE"
	.sectionflags	@"SHF_NOTE_NV_TKINFO"
	.tkinfo
        /*0018*/ 	.word	0x00000002
        /*0030*/ 	.string	""
        /*0030*/ 	.string	"ptxas"
        /*0030*/ 	.string	"Cuda compilation tools, release 13.0, V13.0.88"
        /*0030*/ 	.string	"Build cuda_13.0.r13.0/compiler.36424714_0"
        /*0030*/ 	.string	"-arch sm_100 -m 64 "



//--------------------- .note.nv.cuinfo           --------------------------
	.section	.note.nv.cuinfo,"",@"SHT_NOTE"
	.sectionflags	@"SHF_NOTE_NV_CUINFO"
        /*0018*/ 	.short	0x0002
        /*001a*/ 	.short	0x0064
        /*001c*/ 	.short	0x0082
	.zero		2


//--------------------- .nv.info                  --------------------------
	.section	.nv.info,"",@"SHT_CUDA_INFO"
	.align	4


	//----- nvinfo : EIATTR_REGCOUNT
	.align		4
        /*0000*/ 	.byte	0x04, 0x2f
        /*0002*/ 	.short	(.L_1 - .L_0)
	.align		4
.L_0:
        /*0004*/ 	.word	index@(_Z5firstPfS_i)
        /*0008*/ 	.word	0x0000000a


	//----- nvinfo : EIATTR_FRAME_SIZE
	.align		4
.L_1:
        /*000c*/ 	.byte	0x04, 0x11
        /*000e*/ 	.short	(.L_3 - .L_2)
	.align		4
.L_2:
        /*0010*/ 	.word	index@(_Z5firstPfS_i)
        /*0014*/ 	.word	0x00000000


	//----- nvinfo : EIATTR_MIN_STACK_SIZE
	.align		4
.L_3:
        /*0018*/ 	.byte	0x04, 0x12
        /*001a*/ 	.short	(.L_5 - .L_4)
	.align		4
.L_4:
        /*001c*/ 	.word	index@(_Z5firstPfS_i)
        /*0020*/ 	.word	0x00000000
.L_5:


//--------------------- .nv.compat                --------------------------
	.section	.nv.compat,"",@"SHT_CUDA_COMPAT_INFO"
	.align	4
        /*0000*/ 	.byte	0x02, 0x09, 0x00, 0x00, 0x02, 0x02, 0x01, 0x00, 0x02, 0x05, 0x05, 0x00, 0x03, 0x07, 0x01, 0x01
        /*0010*/ 	.byte	0x02, 0x03, 0x00, 0x00, 0x02, 0x06, 0x01, 0x00, 0x04, 0x0b, 0x08, 0x00, 0x09, 0x00, 0x00, 0x00
        /*0020*/ 	.byte	0x00, 0x00, 0x00, 0x00


//--------------------- .nv.info._Z5firstPfS_i    --------------------------
	.section	.nv.info._Z5firstPfS_i,"",@"SHT_CUDA_INFO"
	.sectionflags	@""
	.align	4


	//----- nvinfo : EIATTR_CUDA_API_VERSION
	.align		4
        /*0000*/ 	.byte	0x04, 0x37
        /*0002*/ 	.short	(.L_7 - .L_6)
.L_6:
        /*0004*/ 	.word	0x00000082


	//----- nvinfo : EIATTR_KPARAM_INFO
	.align		4
.L_7:
        /*0008*/ 	.byte	0x04, 0x17
        /*000a*/ 	.short	(.L_9 - .L_8)
.L_8:
        /*000c*/ 	.word	0x00000000
        /*0010*/ 	.short	0x0002
        /*0012*/ 	.short	0x0010
        /*0014*/ 	.byte	0x00, 0xf0, 0x11, 0x00


	//----- nvinfo : EIATTR_KPARAM_INFO
	.align		4
.L_9:
        /*0018*/ 	.byte	0x04, 0x17
        /*001a*/ 	.short	(.L_11 - .L_10)
.L_10:
        /*001c*/ 	.word	0x00000000
        /*0020*/ 	.short	0x0001
        /*0022*/ 	.short	0x0008
        /*0024*/ 	.byte	0x00, 0xf5, 0x21, 0x00


	//----- nvinfo : EIATTR_KPARAM_INFO
	.align		4
.L_11:
        /*0028*/ 	.byte	0x04, 0x17
        /*002a*/ 	.short	(.L_13 - .L_12)
.L_12:
        /*002c*/ 	.word	0x00000000
        /*0030*/ 	.short	0x0000
        /*0032*/ 	.short	0x0000
        /*0034*/ 	.byte	0x00, 0xf5, 0x21, 0x00


	//----- nvinfo : EIATTR_SPARSE_MMA_MASK
	.align		4
.L_13:
        /*0038*/ 	.byte	0x03, 0x50
        /*003a*/ 	.short	0x0000


	//----- nvinfo : EIATTR_MAXREG_COUNT
	.align		4
        /*003c*/ 	.byte	0x03, 0x1b
        /*003e*/ 	.short	0x00ff


	//----- nvinfo : EIATTR_NUM_BARRIERS
	.align		4
        /*0040*/ 	.byte	0x02, 0x4c
        /*0042*/ 	.byte	0x01
	.zero		1


	//----- nvinfo : EIATTR_MERCURY_ISA_VERSION
	.align		4
        /*0044*/ 	.byte	0x03, 0x5f
        /*0046*/ 	.short	0x0101


	//----- nvinfo : EIATTR_VRC_CTA_INIT_COUNT
	.align		4
        /*0048*/ 	.byte	0x02, 0x4a
	.zero		1
	.zero		1


	//----- nvinfo : EIATTR_EXIT_INSTR_OFFSETS
	.align		4
        /*004c*/ 	.byte	0x04, 0x1c
        /*004e*/ 	.short	(.L_15 - .L_14)


	//   ....[0]....
.L_14:
        /*0050*/ 	.word	0x000001c0


	//   ....[1]....
        /*0054*/ 	.word	0x00000230


	//----- nvinfo : EIATTR_CBANK_PARAM_SIZE
	.align		4
.L_15:
        /*0058*/ 	.byte	0x03, 0x19
        /*005a*/ 	.short	0x0014


	//----- nvinfo : EIATTR_PARAM_CBANK
	.align		4
        /*005c*/ 	.byte	0x04, 0x0a
        /*005e*/ 	.short	(.L_17 - .L_16)
	.align		4
.L_16:
        /*0060*/ 	.word	index@(.nv.constant0._Z5firstPfS_i)
        /*0064*/ 	.short	0x0380
        /*0066*/ 	.short	0x0014


	//----- nvinfo : EIATTR_SW_WAR
	.align		4
.L_17:
        /*0068*/ 	.byte	0x04, 0x36
        /*006a*/ 	.short	(.L_19 - .L_18)
.L_18:
        /*006c*/ 	.word	0x00000008
.L_19:


//--------------------- .nv.callgraph             --------------------------
	.section	.nv.callgraph,"",@"SHT_CUDA_CALLGRAPH"
	.align	4
	.sectionentsize	8
	.align		4
        /*0000*/ 	.word	0x00000000
	.align		4
        /*0004*/ 	.word	0xffffffff
	.align		4
        /*0008*/ 	.word	0x00000000
	.align		4
        /*000c*/ 	.word	0xfffffffe
	.align		4
        /*0010*/ 	.word	0x00000000
	.align		4
        /*0014*/ 	.word	0xfffffffd
	.align		4
        /*0018*/ 	.word	0x00000000
	.align		4
        /*001c*/ 	.word	0xfffffffc


//--------------------- .text._Z5firstPfS_i       --------------------------
	.section	.text._Z5firstPfS_i,"ax",@progbits
	.align	128
        .global         _Z5firstPfS_i
        .type           _Z5firstPfS_i,@function
        .size           _Z5firstPfS_i,(.L_x_3 - _Z5firstPfS_i)
        .other          _Z5firstPfS_i,@"STO_CUDA_ENTRY STV_DEFAULT"
_Z5firstPfS_i:
.text._Z5firstPfS_i:
[----:B------:R-:W-:Y:S01]  /*0000*/  LDC R1, c[0x0][0x37c] ;  /* 0x0000df00ff017b82 */ /* 0x000fe20000000800 */
[----:B------:R-:W0:Y:S07]  /*0010*/  S2R R7, SR_TID.X ;  /* 0x0000000000077919 */ /* 0x000e2e0000002100 */
[----:B------:R-:W0:Y:S01]  /*0020*/  S2UR UR4, SR_CTAID.X ;  /* 0x00000000000479c3 */ /* 0x000e220000002500 */
[----:B------:R-:W1:Y:S07]  /*0030*/  LDCU.64 UR6, c[0x0][0x358] ;  /* 0x00006b00ff0677ac */ /* 0x000e6e0008000a00 */
[----:B------:R-:W0:Y:S08]  /*0040*/  LDC R0, c[0x0][0x360] ;  /* 0x0000d800ff007b82 */ /* 0x000e300000000800 */
[----:B------:R-:W2:Y:S01]  /*0050*/  LDC.64 R2, c[0x0][0x380] ;  /* 0x0000e000ff027b82 */ /* 0x000ea20000000a00 */
[----:B0-----:R-:W-:-:S04]  /*0060*/  IMAD R5, R0, UR4, R7 ;  /* 0x0000000400057c24 */ /* 0x001fc8000f8e0207 */
[----:B--2---:R-:W-:-:S06]  /*0070*/  IMAD.WIDE R2, R5, 0x4, R2 ;  /* 0x0000000405027825 */ /* 0x004fcc00078e0202 */
[----:B-1----:R-:W2:Y:S01]  /*0080*/  LDG.E R2, desc[UR6][R2.64] ;  /* 0x0000000602027981 */ /* 0x002ea2000c1e1900 */
[----:B------:R-:W0:Y:S01]  /*0090*/  S2UR UR5, SR_CgaCtaId ;  /* 0x00000000000579c3 */ /* 0x000e220000008800 */
[----:B------:R-:W-:Y:S01]  /*00a0*/  UMOV UR4, 0x400 ;  /* 0x0000040000047882 */ /* 0x000fe20000000000 */
[----:B------:R-:W-:Y:S02]  /*00b0*/  ISETP.GE.U32.AND P1, PT, R0, 0x2, PT ;  /* 0x000000020000780c */ /* 0x000fe40003f26070 */
[----:B------:R-:W-:Y:S01]  /*00c0*/  ISETP.NE.AND P0, PT, R7, RZ, PT ;  /* 0x000000ff0700720c */ /* 0x000fe20003f05270 */
[----:B0-----:R-:W-:-:S06]  /*00d0*/  ULEA UR4, UR5, UR4, 0x18 ;  /* 0x0000000405047291 */ /* 0x001fcc000f8ec0ff */
[----:B------:R-:W-:-:S05]  /*00e0*/  LEA R5, R7, UR4, 0x2 ;  /* 0x0000000407057c11 */ /* 0x000fca000f8e10ff */
[----:B--2---:R0:W-:Y:S01]  /*00f0*/  STS [R5], R2 ;  /* 0x0000000205007388 */ /* 0x0041e20000000800 */
[----:B------:R-:W-:Y:S05]  /*0100*/  @!P1 BRA `(.L_x_0) ;  /* 0x00000000002c9947 */ /* 0x000fea0003800000 */
.L_x_1:
[----:B------:R-:W-:Y:S01]  /*0110*/  BAR.SYNC.DEFER_BLOCKING 0x0 ;  /* 0x0000000000007b1d */ /* 0x000fe20000010000 */
[----:B------:R-:W-:-:S04]  /*0120*/  SHF.R.U32.HI R6, RZ, 0x1, R0 ;  /* 0x00000001ff067819 */ /* 0x000fc80000011600 */
[----:B------:R-:W-:-:S13]  /*0130*/  ISETP.GE.U32.AND P1, PT, R7, R6, PT ;  /* 0x000000060700720c */ /* 0x000fda0003f26070 */
[----:B0-----:R-:W-:Y:S01]  /*0140*/  @!P1 IMAD R2, R6, 0x4, R5 ;  /* 0x0000000406029824 */ /* 0x001fe200078e0205 */
[----:B------:R-:W-:Y:S05]  /*0150*/  @!P1 LDS R3, [R5] ;  /* 0x0000000005039984 */ /* 0x000fea0000000800 */
[----:B------:R-:W0:Y:S02]  /*0160*/  @!P1 LDS R2, [R2] ;  /* 0x0000000002029984 */ /* 0x000e240000000800 */
[----:B0-----:R-:W-:-:S05]  /*0170*/  @!P1 FADD R4, R2, R3 ;  /* 0x0000000302049221 */ /* 0x001fca0000000000 */
[----:B------:R1:W-:Y:S01]  /*0180*/  @!P1 STS [R5], R4 ;  /* 0x0000000405009388 */ /* 0x0003e20000000800 */
[----:B------:R-:W-:Y:S01]  /*0190*/  ISETP.GT.U32.AND P1, PT, R0, 0x3, PT ;  /* 0x000000030000780c */ /* 0x000fe20003f24070 */
[----:B------:R-:W-:-:S12]  /*01a0*/  IMAD.MOV.U32 R0, RZ, RZ, R6 ;  /* 0x000000ffff007224 */ /* 0x000fd800078e0006 */
[----:B-1----:R-:W-:Y:S05]  /*01b0*/  @P1 BRA `(.L_x_1) ;  /* 0xfffffffc00d41947 */ /* 0x002fea000383ffff */
.L_x_0:
[----:B------:R-:W-:Y:S05]  /*01c0*/  @P0 EXIT ;  /* 0x000000000000094d */ /* 0x000fea0003800000 */
[----:B------:R-:W1:Y:S01]  /*01d0*/  S2UR UR5, SR_CgaCtaId ;  /* 0x00000000000579c3 */ /* 0x000e620000008800 */
[----:B------:R-:W-:-:S07]  /*01e0*/  UMOV UR4, 0x400 ;  /* 0x0000040000047882 */ /* 0x000fce0000000000 */
[----:B0-----:R-:W0:Y:S01]  /*01f0*/  LDC.64 R2, c[0x0][0x388] ;  /* 0x0000e200ff027b82 */ /* 0x001e220000000a00 */
[----:B-1----:R-:W-:-:S09]  /*0200*/  ULEA UR4, UR5, UR4, 0x18 ;  /* 0x0000000405047291 */ /* 0x002fd2000f8ec0ff */
[----:B------:R-:W0:Y:S04]  /*0210*/  LDS R5, [UR4] ;  /* 0x00000004ff057984 */ /* 0x000e280008000800 */
[----:B0-----:R-:W-:Y:S01]  /*0220*/  REDG.E.ADD.F32.FTZ.RN.STRONG.GPU desc[UR6][R2.64], R5 ;  /* 0x00000005020079a6 */ /* 0x001fe2000c12f306 */
[----:B------:R-:W-:Y:S05]  /*0230*/  EXIT ;  /* 0x000000000000794d */ /* 0x000fea0003800000 */
.L_x_2:
[----:B------:R-:W-:-:S00]  /*0240*/  BRA `(.L_x_2) ;  /* 0xfffffffc00fc7947 */ /* 0x000fc0000383ffff */
[----:B------:R-:W-:-:S00]  /*0250*/  NOP ;  /* 0x0000000000007918 */ /* 0x000fc00000000000 */
        /* <DEDUP_REMOVED lines=10> */
.L_x_3:


//--------------------- .nv.shared._Z5firstPfS_i  --------------------------
	.section	.nv.shared._Z5firstPfS_i,"aw",@nobits
	.sectionflags	@""
	.align	4
.nv.shared._Z5firstPfS_i:
	.zero		5120


//--------------------- .nv.shared.reserved.0     --------------------------
	.section	.nv.shared.reserved.0,"aw",@nobits
	.weak		__nv_reservedSMEM_offset_0_alias
	.size		__nv_reservedSMEM_offset_0_alias, 0, 64
	.other		__nv_reservedSMEM_offset_0_alias,@"STO_CUDA_RESERVED_SHARED STV_DEFAULT"
__nv_reservedSMEM_offset_0_alias:
	.zero		0
	.zero		64


//--------------------- .nv.constant0._Z5firstPfS_i --------------------------
	.section	.nv.constant0._Z5firstPfS_i,"a",@progbits
	.sectionflags	@""
	.align	4
.nv.constant0._Z5firstPfS_i:
	.zero		916


//--------------------- SYMBOLS --------------------------

	.type		.nv.reservedSmem.offset0,@object
	.size		.nv.reservedSmem.offset0,0x4
	.type		.nv.reservedSmem.cap,@object
	.size		.nv.reservedSmem.cap,0x4
